//
// Generated by NVIDIA NVVM Compiler
//
// Compiler Build ID: CL-36424714
// Cuda compilation tools, release 13.0, V13.0.88
// Based on NVVM 20.0.0
//

.version 9.0
.target sm_100
.address_size 64

	// .globl	_Z21SPUTNIK_SPARSE_KERNELPfS_S_S_S_S_

.visible .entry _Z21SPUTNIK_SPARSE_KERNELPfS_S_S_S_S_(
	.param .u64 .ptr .align 1 _Z21SPUTNIK_SPARSE_KERNELPfS_S_S_S_S__param_0,
	.param .u64 .ptr .align 1 _Z21SPUTNIK_SPARSE_KERNELPfS_S_S_S_S__param_1,
	.param .u64 .ptr .align 1 _Z21SPUTNIK_SPARSE_KERNELPfS_S_S_S_S__param_2,
	.param .u64 .ptr .align 1 _Z21SPUTNIK_SPARSE_KERNELPfS_S_S_S_S__param_3,
	.param .u64 .ptr .align 1 _Z21SPUTNIK_SPARSE_KERNELPfS_S_S_S_S__param_4,
	.param .u64 .ptr .align 1 _Z21SPUTNIK_SPARSE_KERNELPfS_S_S_S_S__param_5
)
{


	ret;

}


// ===== COMPILED SASS (sm_100) =====

	.target	sm_100

	.elftype	@"ET_EXEC"


//--------------------- .note.nv.tkinfo           --------------------------
	.section	.note.nv.tkinfo,"",@"SHT_NOTE"
	.sectionflags	@"SHF_NOTE_NV_TKINFO"
	.tkinfo
        /*0018*/ 	.word	0x00000002
        /*0030*/ 	.string	""
        /*0030*/ 	.string	"ptxas"
        /*0030*/ 	.string	"Cuda compilation tools, release 13.0, V13.0.88"
        /*0030*/ 	.string	"Build cuda_13.0.r13.0/compiler.36424714_0"
        /*0030*/ 	.string	"-arch sm_100 -m 64 "



//--------------------- .note.nv.cuinfo           --------------------------
	.section	.note.nv.cuinfo,"",@"SHT_NOTE"
	.sectionflags	@"SHF_NOTE_NV_CUINFO"
        /*0018*/ 	.short	0x0002
        /*001a*/ 	.short	0x0064
        /*001c*/ 	.short	0x0082
	.zero		2


//--------------------- .nv.info                  --------------------------
	.section	.nv.info,"",@"SHT_CUDA_INFO"
	.align	4


	//----- nvinfo : EIATTR_REGCOUNT
	.align		4
        /*0000*/ 	.byte	0x04, 0x2f
        /*0002*/ 	.short	(.L_1 - .L_0)
	.align		4
.L_0:
        /*0004*/ 	.word	index@(_Z21SPUTNIK_SPARSE_KERNELPfS_S_S_S_S_)
        /*0008*/ 	.word	0x00000004


	//----- nvinfo : EIATTR_FRAME_SIZE
	.align		4
.L_1:
        /*000c*/ 	.byte	0x04, 0x11
        /*000e*/ 	.short	(.L_3 - .L_2)
	.align		4
.L_2:
        /*0010*/ 	.word	index@(_Z21SPUTNIK_SPARSE_KERNELPfS_S_S_S_S_)
        /*0014*/ 	.word	0x00000000


	//----- nvinfo : EIATTR_MIN_STACK_SIZE
	.align		4
.L_3:
        /*0018*/ 	.byte	0x04, 0x12
        /*001a*/ 	.short	(.L_5 - .L_4)
	.align		4
.L_4:
        /*001c*/ 	.word	index@(_Z21SPUTNIK_SPARSE_KERNELPfS_S_S_S_S_)
        /*0020*/ 	.word	0x00000000
.L_5:


//--------------------- .nv.compat                --------------------------
	.section	.nv.compat,"",@"SHT_CUDA_COMPAT_INFO"
	.align	4
        /*0000*/ 	.byte	0x02, 0x09, 0x00, 0x00, 0x02, 0x02, 0x01, 0x00, 0x02, 0x05, 0x05, 0x00, 0x03, 0x07, 0x01, 0x01
        /*0010*/ 	.byte	0x02, 0x03, 0x00, 0x00, 0x02, 0x06, 0x01, 0x00, 0x04, 0x0b, 0x08, 0x00, 0x09, 0x00, 0x00, 0x00
        /*0020*/ 	.byte	0x00, 0x00, 0x00, 0x00


//--------------------- .nv.info._Z21SPUTNIK_SPARSE_KERNELPfS_S_S_S_S_ --------------------------
	.section	.nv.info._Z21SPUTNIK_SPARSE_KERNELPfS_S_S_S_S_,"",@"SHT_CUDA_INFO"
	.sectionflags	@""
	.align	4


	//----- nvinfo : EIATTR_CUDA_API_VERSION
	.align		4
        /*0000*/ 	.byte	0x04, 0x37
        /*0002*/ 	.short	(.L_7 - .L_6)
.L_6:
        /*0004*/ 	.word	0x00000082


	//----- nvinfo : EIATTR_KPARAM_INFO
	.align		4
.L_7:
        /*0008*/ 	.byte	0x04, 0x17
        /*000a*/ 	.short	(.L_9 - .L_8)
.L_8:
        /*000c*/ 	.word	0x00000000
        /*0010*/ 	.short	0x0005
        /*0012*/ 	.short	0x0028
        /*0014*/ 	.byte	0x00, 0xf5, 0x21, 0x00


	//----- nvinfo : EIATTR_KPARAM_INFO
	.align		4
.L_9:
        /*0018*/ 	.byte	0x04, 0x17
        /*001a*/ 	.short	(.L_11 - .L_10)
.L_10:
        /*001c*/ 	.word	0x00000000
        /*0020*/ 	.short	0x0004
        /*0022*/ 	.short	0x0020
        /*0024*/ 	.byte	0x00, 0xf5, 0x21, 0x00


	//----- nvinfo : EIATTR_KPARAM_INFO
	.align		4
.L_11:
        /*0028*/ 	.byte	0x04, 0x17
        /*002a*/ 	.short	(.L_13 - .L_12)
.L_12:
        /*002c*/ 	.word	0x00000000
        /*0030*/ 	.short	0x0003
        /*0032*/ 	.short	0x0018
        /*0034*/ 	.byte	0x00, 0xf5, 0x21, 0x00


	//----- nvinfo : EIATTR_KPARAM_INFO
	.align		4
.L_13:
        /*0038*/ 	.byte	0x04, 0x17
        /*003a*/ 	.short	(.L_15 - .L_14)
.L_14:
        /*003c*/ 	.word	0x00000000
        /*0040*/ 	.short	0x0002
        /*0042*/ 	.short	0x0010
        /*0044*/ 	.byte	0x00, 0xf5, 0x21, 0x00


	//----- nvinfo : EIATTR_KPARAM_INFO
	.align		4
.L_15:
        /*0048*/ 	.byte	0x04, 0x17
        /*004a*/ 	.short	(.L_17 - .L_16)
.L_16:
        /*004c*/ 	.word	0x00000000
        /*0050*/ 	.short	0x0001
        /*0052*/ 	.short	0x0008
        /*0054*/ 	.byte	0x00, 0xf5, 0x21, 0x00


	//----- nvinfo : EIATTR_KPARAM_INFO
	.align		4
.L_17:
        /*0058*/ 	.byte	0x04, 0x17
        /*005a*/ 	.short	(.L_19 - .L_18)
.L_18:
        /*005c*/ 	.word	0x00000000
        /*0060*/ 	.short	0x0000
        /*0062*/ 	.short	0x0000
        /*0064*/ 	.byte	0x00, 0xf5, 0x21, 0x00


	//----- nvinfo : EIATTR_SPARSE_MMA_MASK
	.align		4
.L_19:
        /*0068*/ 	.byte	0x03, 0x50
        /*006a*/ 	.short	0x0000


	//----- nvinfo : EIATTR_MAXREG_COUNT
	.align		4
        /*006c*/ 	.byte	0x03, 0x1b
        /*006e*/ 	.short	0x00ff


	//----- nvinfo : EIATTR_MERCURY_ISA_VERSION
	.align		4
        /*0070*/ 	.byte	0x03, 0x5f
        /*0072*/ 	.short	0x0101


	//----- nvinfo : EIATTR_VRC_CTA_INIT_COUNT
	.align		4
        /*0074*/ 	.byte	0x02, 0x4a
	.zero		1
	.zero		1


	//----- nvinfo : EIATTR_EXIT_INSTR_OFFSETS
	.align		4
        /*0078*/ 	.byte	0x04, 0x1c
        /*007a*/ 	.short	(.L_21 - .L_20)


	//   ....[0]....
.L_20:
        /*007c*/ 	.word	0x00000010


	//----- nvinfo : EIATTR_CBANK_PARAM_SIZE
	.align		4
.L_21:
        /*0080*/ 	.byte	0x03, 0x19
        /*0082*/ 	.short	0x0030


	//----- nvinfo : EIATTR_PARAM_CBANK
	.align		4
        /*0084*/ 	.byte	0x04, 0x0a
        /*0086*/ 	.short	(.L_23 - .L_22)
	.align		4
.L_22:
        /*0088*/ 	.word	index@(.nv.constant0._Z21SPUTNIK_SPARSE_KERNELPfS_S_S_S_S_)
        /*008c*/ 	.short	0x0380
        /*008e*/ 	.short	0x0030


	//----- nvinfo : EIATTR_SW_WAR
	.align		4
.L_23:
        /*0090*/ 	.byte	0x04, 0x36
        /*0092*/ 	.short	(.L_25 - .L_24)
.L_24:
        /*0094*/ 	.word	0x00000008
.L_25:


//--------------------- .nv.callgraph             --------------------------
	.section	.nv.callgraph,"",@"SHT_CUDA_CALLGRAPH"
	.align	4
	.sectionentsize	8
	.align		4
        /*0000*/ 	.word	0x00000000
	.align		4
        /*0004*/ 	.word	0xffffffff
	.align		4
        /*0008*/ 	.word	0x00000000
	.align		4
        /*000c*/ 	.word	0xfffffffe
	.align		4
        /*0010*/ 	.word	0x00000000
	.align		4
        /*0014*/ 	.word	0xfffffffd
	.align		4
        /*0018*/ 	.word	0x00000000
	.align		4
        /*001c*/ 	.word	0xfffffffc


//--------------------- .text._Z21SPUTNIK_SPARSE_KERNELPfS_S_S_S_S_ --------------------------
	.section	.text._Z21SPUTNIK_SPARSE_KERNELPfS_S_S_S_S_,"ax",@progbits
	.align	128
        .global         _Z21SPUTNIK_SPARSE_KERNELPfS_S_S_S_S_
        .type           _Z21SPUTNIK_SPARSE_KERNELPfS_S_S_S_S_,@function
        .size           _Z21SPUTNIK_SPARSE_KERNELPfS_S_S_S_S_,(.L_x_1 - _Z21SPUTNIK_SPARSE_KERNELPfS_S_S_S_S_)
        .other          _Z21SPUTNIK_SPARSE_KERNELPfS_S_S_S_S_,@"STO_CUDA_ENTRY STV_DEFAULT"
_Z21SPUTNIK_SPARSE_KERNELPfS_S_S_S_S_:
.text._Z21SPUTNIK_SPARSE_KERNELPfS_S_S_S_S_:
[----:B------:R-:W-:Y:S01]  /*0000*/  LDC R1, c[0x0][0x37c] ;  /* 0x0000df00ff017b82 */ /* 0x000fe20000000800 */
[----:B------:R-:W-:Y:S05]  /*0010*/  EXIT ;  /* 0x000000000000794d */ /* 0x000fea0003800000 */
.L_x_0:
[----:B------:R-:W-:-:S00]  /*0020*/  BRA `(.L_x_0) ;  /* 0xfffffffc00fc7947 */ /* 0x000fc0000383ffff */
[----:B------:R-:W-:-:S00]  /*0030*/  NOP ;  /* 0x0000000000007918 */ /* 0x000fc00000000000 */
        /* <DEDUP_REMOVED lines=12> */
.L_x_1:


//--------------------- .nv.shared.reserved.0     --------------------------
	.section	.nv.shared.reserved.0,"aw",@nobits
	.weak		__nv_reservedSMEM_offset_0_alias
	.size		__nv_reservedSMEM_offset_0_alias, 0, 64
	.other		__nv_reservedSMEM_offset_0_alias,@"STO_CUDA_RESERVED_SHARED STV_DEFAULT"
__nv_reservedSMEM_offset_0_alias:
	.zero		0
	.zero		64


//--------------------- .nv.constant0._Z21SPUTNIK_SPARSE_KERNELPfS_S_S_S_S_ --------------------------
	.section	.nv.constant0._Z21SPUTNIK_SPARSE_KERNELPfS_S_S_S_S_,"a",@progbits
	.sectionflags	@""
	.align	4
.nv.constant0._Z21SPUTNIK_SPARSE_KERNELPfS_S_S_S_S_:
	.zero		944


//--------------------- SYMBOLS --------------------------

	.type		.nv.reservedSmem.offset0,@object
	.size		.nv.reservedSmem.offset0,0x4
